	.headerflags	@"EF_CUDA_TEXMODE_UNIFIED EF_CUDA_64BIT_ADDRESS EF_CUDA_ACCELERATORS EF_CUDA_SM90 EF_CUDA_VIRTUAL_SM(EF_CUDA_SM90)"
	.elftype	@"ET_EXEC"


//--------------------- .nv.info                  --------------------------
	.section	.nv.info,"",@"SHT_CUDA_INFO"
	.align	4


	//----- nvinfo : EIATTR_REGCOUNT
	.align		4
        /*0000*/ 	.byte	0x04, 0x2f
        /*0002*/ 	.short	(.L_1 - .L_0)
	.align		4
.L_0:
        /*0004*/ 	.word	index@(triton_poi_fused_convolution_div_max_pool2d_with_indices_relu_sub_44)
        /*0008*/ 	.word	0x00000020


	//----- nvinfo : EIATTR_MIN_STACK_SIZE
	.align		4
.L_1:
        /*000c*/ 	.byte	0x04, 0x12
        /*000e*/ 	.short	(.L_3 - .L_2)
	.align		4
.L_2:
        /*0010*/ 	.word	index@(triton_poi_fused_convolution_div_max_pool2d_with_indices_relu_sub_44)
        /*0014*/ 	.word	0x00000000


	//----- nvinfo : EIATTR_FRAME_SIZE
	.align		4
.L_3:
        /*0018*/ 	.byte	0x04, 0x11
        /*001a*/ 	.short	(.L_5 - .L_4)
	.align		4
.L_4:
        /*001c*/ 	.word	index@(triton_poi_fused_convolution_div_max_pool2d_with_indices_relu_sub_44)
        /*0020*/ 	.word	0x00000000


	//----- nvinfo : EIATTR_MIN_STACK_SIZE
	.align		4
.L_5:
        /*0024*/ 	.byte	0x04, 0x12
        /*0026*/ 	.short	(.L_7 - .L_6)
	.align		4
.L_6:
        /*0028*/ 	.word	index@(triton_poi_fused_convolution_div_max_pool2d_with_indices_relu_sub_44)
        /*002c*/ 	.word	0x00000000
.L_7:


//--------------------- .nv.info.triton_poi_fused_convolution_div_max_pool2d_with_indices_relu_sub_44 --------------------------
	.section	.nv.info.triton_poi_fused_convolution_div_max_pool2d_with_indices_relu_sub_44,"",@"SHT_CUDA_INFO"
	.sectionflags	@""
	.align	4


	//----- nvinfo : EIATTR_CUDA_API_VERSION
	.align		4
        /*0000*/ 	.byte	0x04, 0x37
        /*0002*/ 	.short	(.L_9 - .L_8)
.L_8:
        /*0004*/ 	.word	0x0000007c


	//----- nvinfo : EIATTR_KPARAM_INFO
	.align		4
.L_9:
        /*0008*/ 	.byte	0x04, 0x17
        /*000a*/ 	.short	(.L_11 - .L_10)
.L_10:
        /*000c*/ 	.word	0x00000000
        /*0010*/ 	.short	0x0004
        /*0012*/ 	.short	0x001c
        /*0014*/ 	.byte	0x00, 0xf0, 0x11, 0x00


	//----- nvinfo : EIATTR_KPARAM_INFO
	.align		4
.L_11:
        /*0018*/ 	.byte	0x04, 0x17
        /*001a*/ 	.short	(.L_13 - .L_12)
.L_12:
        /*001c*/ 	.word	0x00000000
        /*0020*/ 	.short	0x0003
        /*0022*/ 	.short	0x0018
        /*0024*/ 	.byte	0x00, 0xf0, 0x11, 0x00


	//----- nvinfo : EIATTR_KPARAM_INFO
	.align		4
.L_13:
        /*0028*/ 	.byte	0x04, 0x17
        /*002a*/ 	.short	(.L_15 - .L_14)
.L_14:
        /*002c*/ 	.word	0x00000000
        /*0030*/ 	.short	0x0002
        /*0032*/ 	.short	0x0010
        /*0034*/ 	.byte	0x00, 0xf4, 0x21, 0x00


	//----- nvinfo : EIATTR_KPARAM_INFO
	.align		4
.L_15:
        /*0038*/ 	.byte	0x04, 0x17
        /*003a*/ 	.short	(.L_17 - .L_16)
.L_16:
        /*003c*/ 	.word	0x00000000
        /*0040*/ 	.short	0x0001
        /*0042*/ 	.short	0x0008
        /*0044*/ 	.byte	0x00, 0xf4, 0x21, 0x00


	//----- nvinfo : EIATTR_KPARAM_INFO
	.align		4
.L_17:
        /*0048*/ 	.byte	0x04, 0x17
        /*004a*/ 	.short	(.L_19 - .L_18)
.L_18:
        /*004c*/ 	.word	0x00000000
        /*0050*/ 	.short	0x0000
        /*0052*/ 	.short	0x0000
        /*0054*/ 	.byte	0x00, 0xf4, 0x21, 0x00


	//----- nvinfo : EIATTR_SPARSE_MMA_MASK
	.align		4
.L_19:
        /*0058*/ 	.byte	0x03, 0x50
        /*005a*/ 	.short	0x0000


	//----- nvinfo : EIATTR_MAXREG_COUNT
	.align		4
        /*005c*/ 	.byte	0x03, 0x1b
        /*005e*/ 	.short	0x00ff


	//----- nvinfo : EIATTR_EXIT_INSTR_OFFSETS
	.align		4
        /*0060*/ 	.byte	0x04, 0x1c
        /*0062*/ 	.short	(.L_21 - .L_20)


	//   ....[0]....
.L_20:
        /*0064*/ 	.word	0x00000ae0


	//----- nvinfo : EIATTR_REQNTID
	.align		4
.L_21:
        /*0068*/ 	.byte	0x04, 0x10
        /*006a*/ 	.short	(.L_23 - .L_22)
.L_22:
        /*006c*/ 	.word	0x00000100
        /*0070*/ 	.word	0x00000001
        /*0074*/ 	.word	0x00000001


	//----- nvinfo : EIATTR_CBANK_PARAM_SIZE
	.align		4
.L_23:
        /*0078*/ 	.byte	0x03, 0x19
        /*007a*/ 	.short	0x0020


	//----- nvinfo : EIATTR_PARAM_CBANK
	.align		4
        /*007c*/ 	.byte	0x04, 0x0a
        /*007e*/ 	.short	(.L_25 - .L_24)
	.align		4
.L_24:
        /*0080*/ 	.word	index@(.nv.constant0.triton_poi_fused_convolution_div_max_pool2d_with_indices_relu_sub_44)
        /*0084*/ 	.short	0x0210
        /*0086*/ 	.short	0x0020


	//----- nvinfo : EIATTR_SW_WAR
	.align		4
.L_25:
        /*0088*/ 	.byte	0x04, 0x36
        /*008a*/ 	.short	(.L_27 - .L_26)
.L_26:
        /*008c*/ 	.word	0x00000008
.L_27:


//--------------------- .nv.callgraph             --------------------------
	.section	.nv.callgraph,"",@"SHT_CUDA_CALLGRAPH"
	.align	4
	.sectionentsize	8
	.align		4
        /*0000*/ 	.word	0x00000000
	.align		4
        /*0004*/ 	.word	0xffffffff
	.align		4
        /*0008*/ 	.word	0x00000000
	.align		4
        /*000c*/ 	.word	0xfffffffe
	.align		4
        /*0010*/ 	.word	0x00000000
	.align		4
        /*0014*/ 	.word	0xfffffffd
	.align		4
        /*0018*/ 	.word	0x00000000
	.align		4
        /*001c*/ 	.word	0xfffffffc


//--------------------- .text.triton_poi_fused_convolution_div_max_pool2d_with_indices_relu_sub_44 --------------------------
	.section	.text.triton_poi_fused_convolution_div_max_pool2d_with_indices_relu_sub_44,"ax",@progbits
	.sectionflags	@"SHF_BARRIERS=1"
	.align	128
        .global         triton_poi_fused_convolution_div_max_pool2d_with_indices_relu_sub_44
        .type           triton_poi_fused_convolution_div_max_pool2d_with_indices_relu_sub_44,@function
        .size           triton_poi_fused_convolution_div_max_pool2d_with_indices_relu_sub_44,(.L_x_1 - triton_poi_fused_convolution_div_max_pool2d_with_indices_relu_sub_44)
        .other          triton_poi_fused_convolution_div_max_pool2d_with_indices_relu_sub_44,@"STO_CUDA_ENTRY STV_DEFAULT"
triton_poi_fused_convolution_div_max_pool2d_with_indices_relu_sub_44:
.text.triton_poi_fused_convolution_div_max_pool2d_with_indices_relu_sub_44:
[----:B------:R-:W-:Y:S01]  /*0000*/  LDC R1, c[0x0][0x28] ;  /* 0x00000a00ff017b82 */ /* 0x000fe20000000800 */
[----:B------:R-:W1:Y:S07]  /*0010*/  S2R R3, SR_CTAID.Y ;  /* 0x0000000000037919 */ /* 0x000e6e0000002600 */
[----:B------:R-:W2:Y:S01]  /*0020*/  LDC.64 R4, c[0x0][0x218] ;  /* 0x00008600ff047b82 */ /* 0x000ea20000000a00 */
[----:B------:R-:W-:Y:S01]  /*0030*/  ULDC.64 UR6, c[0x0][0x208] ;  /* 0x0000820000067ab9 */ /* 0x000fe20000000a00 */
[----:B------:R-:W3:Y:S01]  /*0040*/  S2R R2, SR_TID.X ;  /* 0x0000000000027919 */ /* 0x000ee20000002100 */
[----:B------:R-:W4:Y:S05]  /*0050*/  S2R R0, SR_CTAID.X ;  /* 0x0000000000007919 */ /* 0x000f2a0000002500 */
[----:B------:R-:W5:Y:S01]  /*0060*/  LDC.64 R22, c[0x0][0x210] ;  /* 0x00008400ff167b82 */ /* 0x000f620000000a00 */
[----:B-1----:R-:W-:Y:S01]  /*0070*/  IMAD.SHL.U32 R24, R3, 0x10, RZ ;  /* 0x0000001003187824 */ /* 0x002fe200078e00ff */
[----:B------:R-:W-:Y:S01]  /*0080*/  SHF.R.S32.HI R7, RZ, 0x1b, R3 ;  /* 0x0000001bff077819 */ /* 0x000fe20000011403 */
[----:B---3--:R-:W-:-:S03]  /*0090*/  IMAD.SHL.U32 R3, R2, 0x4, RZ ;  /* 0x0000000402037824 */ /* 0x008fc600078e00ff */
[----:B------:R-:W-:Y:S02]  /*00a0*/  SGXT R7, R7, 0x1 ;  /* 0x000000010707781a */ /* 0x000fe40000000200 */
[----:B------:R-:W-:Y:S02]  /*00b0*/  SHF.R.U32.HI R25, RZ, 0x2, R2 ;  /* 0x00000002ff197819 */ /* 0x000fe40000011602 */
[----:B------:R-:W-:Y:S02]  /*00c0*/  LOP3.LUT R6, R24, 0xc, R3, 0xf8, !PT ;  /* 0x0000000c18067812 */ /* 0x000fe400078ef803 */
[----:B------:R-:W-:Y:S02]  /*00d0*/  SGXT.U32 R25, R25, 0x6 ;  /* 0x000000061919781a */ /* 0x000fe40000000000 */
[----:B------:R-:W-:-:S04]  /*00e0*/  LEA.HI R7, R7, R6, RZ, 0x9 ;  /* 0x0000000607077211 */ /* 0x000fc800078f48ff */
[C---:B------:R-:W-:Y:S01]  /*00f0*/  LOP3.LUT R9, R7.reuse, 0xfffffe00, RZ, 0xc0, !PT ;  /* 0xfffffe0007097812 */ /* 0x040fe200078ec0ff */
[----:B------:R-:W-:-:S04]  /*0100*/  IMAD.SHL.U32 R7, R7, 0x1000, RZ ;  /* 0x0000100007077824 */ /* 0x000fc800078e00ff */
[----:B------:R-:W-:Y:S01]  /*0110*/  IMAD.IADD R9, R6, 0x1, -R9 ;  /* 0x0000000106097824 */ /* 0x000fe200078e0a09 */
[----:B------:R-:W-:Y:S02]  /*0120*/  LOP3.LUT R8, R7, 0xffe00000, RZ, 0xc0, !PT ;  /* 0xffe0000007087812 */ /* 0x000fe400078ec0ff */
[----:B----4-:R-:W-:Y:S01]  /*0130*/  PRMT R6, R25, 0x6540, R0 ;  /* 0x0000654019067816 */ /* 0x010fe20000000000 */
[----:B--2---:R-:W-:-:S04]  /*0140*/  IMAD.WIDE R4, R9, 0x4, R4 ;  /* 0x0000000409047825 */ /* 0x004fc800078e0204 */
[----:B------:R-:W-:-:S04]  /*0150*/  IMAD.IADD R7, R9, 0x1, R8 ;  /* 0x0000000109077824 */ /* 0x000fc800078e0208 */
[----:B------:R-:W-:-:S04]  /*0160*/  IMAD R7, R6, 0x200, R7 ;  /* 0x0000020006077824 */ /* 0x000fc800078e0207 */
[C---:B------:R-:W-:Y:S02]  /*0170*/  VIADD R15, R7.reuse, 0x8000 ;  /* 0x00008000070f7836 */ /* 0x040fe40000000000 */
[C---:B------:R-:W-:Y:S02]  /*0180*/  VIADD R19, R7.reuse, 0x10000 ;  /* 0x0001000007137836 */ /* 0x040fe40000000000 */
[----:B------:R-:W-:Y:S02]  /*0190*/  VIADD R11, R7, 0x18000 ;  /* 0x00018000070b7836 */ /* 0x000fe40000000000 */
[----:B-----5:R-:W-:-:S04]  /*01a0*/  IMAD.WIDE R14, R15, 0x4, R22 ;  /* 0x000000040f0e7825 */ /* 0x020fc800078e0216 */
[--C-:B------:R-:W-:Y:S02]  /*01b0*/  IMAD.WIDE R8, R7, 0x4, R22.reuse ;  /* 0x0000000407087825 */ /* 0x100fe400078e0216 */
[----:B------:R-:W2:Y:S02]  /*01c0*/  LDG.E.EL.128 R4, desc[UR6][R4.64] ;  /* 0x0000000604047981 */ /* 0x000ea4000c2e1d00 */
[--C-:B------:R-:W-:Y:S02]  /*01d0*/  IMAD.WIDE R18, R19, 0x4, R22.reuse ;  /* 0x0000000413127825 */ /* 0x100fe400078e0216 */
[----:B------:R-:W2:Y:S02]  /*01e0*/  LDG.E.EL.128 R12, desc[UR6][R14.64] ;  /* 0x000000060e0c7981 */ /* 0x000ea4000c2e1d00 */
[----:B------:R-:W-:Y:S02]  /*01f0*/  IMAD.WIDE R22, R11, 0x4, R22 ;  /* 0x000000040b167825 */ /* 0x000fe400078e0216 */
[----:B------:R-:W3:Y:S04]  /*0200*/  LDG.E.EL.128 R16, desc[UR6][R18.64] ;  /* 0x0000000612107981 */ /* 0x000ee8000c2e1d00 */
[----:B------:R-:W4:Y:S04]  /*0210*/  LDG.E.EL.128 R20, desc[UR6][R22.64] ;  /* 0x0000000616147981 */ /* 0x000f28000c2e1d00 */
[----:B------:R-:W5:Y:S01]  /*0220*/  LDG.E.EL.128 R8, desc[UR6][R8.64] ;  /* 0x0000000608087981 */ /* 0x000f62000c2e1d00 */
[----:B------:R-:W1:Y:S01]  /*0230*/  S2R R26, SR_TID.X ;  /* 0x00000000001a7919 */ /* 0x000e620000002100 */
[----:B------:R-:W1:Y:S01]  /*0240*/  S2UR UR5, SR_CgaCtaId ;  /* 0x00000000000579c3 */ /* 0x000e620000008800 */
[----:B------:R-:W-:-:S02]  /*0250*/  UMOV UR4, 0x400 ;  /* 0x0000040000047882 */ /* 0x000fc40000000000 */
[----:B01----:R-:W-:Y:S01]  /*0260*/  UPRMT UR4, UR5, 0x654, UR4 ;  /* 0x0000065405047896 */ /* 0x003fe20008000004 */
[----:B--2---:R-:W-:Y:S01]  /*0270*/  FSETP.GEU.AND P2, PT, R4, -R12, PT ;  /* 0x8000000c0400720b */ /* 0x004fe20003f4e000 */
[--C-:B------:R-:W-:Y:S01]  /*0280*/  FADD R12, R12, R4.reuse ;  /* 0x000000040c0c7221 */ /* 0x100fe20000000000 */
[----:B---3--:R-:W-:Y:S01]  /*0290*/  FSETP.GEU.AND P3, PT, R4, -R16, PT ;  /* 0x800000100400720b */ /* 0x008fe20003f6e000 */
[----:B------:R-:W-:-:S03]  /*02a0*/  FADD R16, R16, R4 ;  /* 0x0000000410107221 */ /* 0x000fc60000000000 */
[----:B------:R-:W-:Y:S02]  /*02b0*/  FSEL R12, R12, RZ, P2 ;  /* 0x000000ff0c0c7208 */ /* 0x000fe40001000000 */
[----:B----4-:R-:W-:Y:S01]  /*02c0*/  FSETP.GEU.AND P0, PT, R4, -R20, PT ;  /* 0x800000140400720b */ /* 0x010fe20003f0e000 */
[--C-:B------:R-:W-:Y:S01]  /*02d0*/  FADD R20, R20, R4.reuse ;  /* 0x0000000414147221 */ /* 0x100fe20000000000 */
[----:B------:R-:W-:Y:S02]  /*02e0*/  FSETP.GEU.AND P5, PT, R6, -R14, PT ;  /* 0x8000000e0600720b */ /* 0x000fe40003fae000 */
[----:B-----5:R-:W-:Y:S01]  /*02f0*/  FSETP.GEU.AND P4, PT, R4, -R8, PT ;  /* 0x800000080400720b */ /* 0x020fe20003f8e000 */
[----:B------:R-:W-:Y:S01]  /*0300*/  FADD R4, R8, R4 ;  /* 0x0000000408047221 */ /* 0x000fe20000000000 */
[----:B------:R-:W-:Y:S01]  /*0310*/  FSETP.GEU.AND P1, PT, R6, -R18, PT ;  /* 0x800000120600720b */ /* 0x000fe20003f2e000 */
[----:B------:R-:W-:Y:S01]  /*0320*/  IMAD.SHL.U32 R8, R26, 0x400, RZ ;  /* 0x000004001a087824 */ /* 0x000fe200078e00ff */
[----:B------:R-:W-:Y:S01]  /*0330*/  FSETP.GEU.AND P2, PT, R6, -R22, PT ;  /* 0x800000160600720b */ /* 0x000fe20003f4e000 */
[--C-:B------:R-:W-:Y:S01]  /*0340*/  FADD R14, R14, R6.reuse ;  /* 0x000000060e0e7221 */ /* 0x100fe20000000000 */
[----:B------:R-:W-:Y:S01]  /*0350*/  FSETP.GEU.AND P6, PT, R6, -R10, PT ;  /* 0x8000000a0600720b */ /* 0x000fe20003fce000 */
[--C-:B------:R-:W-:Y:S01]  /*0360*/  FADD R18, R18, R6.reuse ;  /* 0x0000000612127221 */ /* 0x100fe20000000000 */
[--C-:B------:R-:W-:Y:S01]  /*0370*/  FADD R22, R22, R6.reuse ;  /* 0x0000000616167221 */ /* 0x100fe20000000000 */
[----:B------:R-:W-:Y:S01]  /*0380*/  FADD R6, R10, R6 ;  /* 0x000000060a067221 */ /* 0x000fe20000000000 */
[----:B------:R-:W-:-:S02]  /*0390*/  FSEL R4, R4, RZ, P4 ;  /* 0x000000ff04047208 */ /* 0x000fc40002000000 */
[----:B------:R-:W-:Y:S02]  /*03a0*/  LOP3.LUT R8, R8, 0xc00, RZ, 0xc0, !PT ;  /* 0x00000c0008087812 */ /* 0x000fe400078ec0ff */
[----:B------:R-:W-:Y:S01]  /*03b0*/  FSETP.GEU.AND P4, PT, R5, -R13, PT ;  /* 0x8000000d0500720b */ /* 0x000fe20003f8e000 */
[--C-:B------:R-:W-:Y:S01]  /*03c0*/  FADD R13, R13, R5.reuse ;  /* 0x000000050d0d7221 */ /* 0x100fe20000000000 */
[----:B------:R-:W-:Y:S02]  /*03d0*/  FSEL R14, R14, RZ, P5 ;  /* 0x000000ff0e0e7208 */ /* 0x000fe40002800000 */
[----:B------:R-:W-:Y:S02]  /*03e0*/  FSEL R16, R16, RZ, P3 ;  /* 0x000000ff10107208 */ /* 0x000fe40001800000 */
[----:B------:R-:W-:Y:S01]  /*03f0*/  FSETP.GEU.AND P5, PT, R5, -R17, PT ;  /* 0x800000110500720b */ /* 0x000fe20003fae000 */
[--C-:B------:R-:W-:Y:S01]  /*0400*/  FADD R17, R17, R5.reuse ;  /* 0x0000000511117221 */ /* 0x100fe20000000000 */
[----:B------:R-:W-:Y:S01]  /*0410*/  FSEL R10, R6, RZ, P6 ;  /* 0x000000ff060a7208 */ /* 0x000fe20003000000 */
[----:B------:R-:W-:Y:S01]  /*0420*/  FADD R6, R21, R5 ;  /* 0x0000000515067221 */ /* 0x000fe20000000000 */
[----:B------:R-:W-:-:S02]  /*0430*/  FSETP.GEU.AND P3, PT, R5, -R9, PT ;  /* 0x800000090500720b */ /* 0x000fc40003f6e000 */
[----:B------:R-:W-:Y:S01]  /*0440*/  FSETP.GEU.AND P6, PT, R5, -R21, PT ;  /* 0x800000150500720b */ /* 0x000fe20003fce000 */
[----:B------:R-:W-:Y:S01]  /*0450*/  FADD R5, R9, R5 ;  /* 0x0000000509057221 */ /* 0x000fe20000000000 */
[C---:B------:R-:W-:Y:S02]  /*0460*/  LOP3.LUT R26, R8.reuse, R25, RZ, 0xfc, !PT ;  /* 0x00000019081a7212 */ /* 0x040fe400078efcff */
[C---:B------:R-:W-:Y:S02]  /*0470*/  LOP3.LUT R21, R8.reuse, 0x100, RZ, 0xfc, !PT ;  /* 0x0000010008157812 */ /* 0x040fe400078efcff */
[C---:B------:R-:W-:Y:S02]  /*0480*/  LOP3.LUT R25, R8.reuse, 0x200, RZ, 0xfc, !PT ;  /* 0x0000020008197812 */ /* 0x040fe400078efcff */
[C---:B------:R-:W-:Y:S02]  /*0490*/  LOP3.LUT R28, R8.reuse, 0x300, RZ, 0xfc, !PT ;  /* 0x00000300081c7812 */ /* 0x040fe400078efcff */
[----:B------:R-:W-:-:S02]  /*04a0*/  LEA.HI R9, R8, UR4, RZ, 0x1a ;  /* 0x0000000408097c11 */ /* 0x000fc4000f8fd0ff */
[----:B------:R-:W-:Y:S02]  /*04b0*/  FSEL R8, R13, RZ, P4 ;  /* 0x000000ff0d087208 */ /* 0x000fe40002000000 */
[----:B------:R-:W-:Y:S01]  /*04c0*/  FSETP.GEU.AND P4, PT, R7, -R11, PT ;  /* 0x8000000b0700720b */ /* 0x000fe20003f8e000 */
[----:B------:R-:W-:Y:S01]  /*04d0*/  FADD R11, R11, R7 ;  /* 0x000000070b0b7221 */ /* 0x000fe20000000000 */
[----:B------:R-:W-:Y:S02]  /*04e0*/  LEA.HI R21, R21, UR4, RZ, 0x1a ;  /* 0x0000000415157c11 */ /* 0x000fe4000f8fd0ff */
[----:B------:R-:W-:Y:S02]  /*04f0*/  LEA.HI R29, R28, UR4, RZ, 0x1a ;  /* 0x000000041c1d7c11 */ /* 0x000fe4000f8fd0ff */
[----:B------:R-:W-:Y:S02]  /*0500*/  FSEL R28, R17, RZ, P5 ;  /* 0x000000ff111c7208 */ /* 0x000fe40002800000 */
[----:B------:R-:W-:-:S02]  /*0510*/  LOP3.LUT R17, R3, 0x3fc, RZ, 0xc0, !PT ;  /* 0x000003fc03117812 */ /* 0x000fc400078ec0ff */
[----:B------:R-:W-:Y:S02]  /*0520*/  FSEL R5, R5, RZ, P3 ;  /* 0x000000ff05057208 */ /* 0x000fe40001800000 */
[----:B------:R-:W-:Y:S01]  /*0530*/  LEA.HI R27, R25, UR4, RZ, 0x1a ;  /* 0x00000004191b7c11 */ /* 0x000fe2000f8fd0ff */
[----:B------:R-:W-:Y:S01]  /*0540*/  IMAD R25, R26, 0x4, R21 ;  /* 0x000000041a197824 */ /* 0x000fe200078e0215 */
[----:B------:R-:W-:Y:S01]  /*0550*/  FSETP.GEU.AND P5, PT, R7, -R15, PT ;  /* 0x8000000f0700720b */ /* 0x000fe20003fae000 */
[--C-:B------:R-:W-:Y:S01]  /*0560*/  FADD R15, R15, R7.reuse ;  /* 0x000000070f0f7221 */ /* 0x100fe20000000000 */
[----:B------:R-:W-:Y:S01]  /*0570*/  FSETP.GEU.AND P3, PT, R7, -R19, PT ;  /* 0x800000130700720b */ /* 0x000fe20003f6e000 */
[--C-:B------:R-:W-:Y:S01]  /*0580*/  FADD R19, R19, R7.reuse ;  /* 0x0000000713137221 */ /* 0x100fe20000000000 */
[----:B------:R-:W-:Y:S02]  /*0590*/  FSEL R11, R11, RZ, P4 ;  /* 0x000000ff0b0b7208 */ /* 0x000fe40002000000 */
[----:B------:R-:W-:Y:S01]  /*05a0*/  FSETP.GEU.AND P4, PT, R7, -R23, PT ;  /* 0x800000170700720b */ /* 0x000fe20003f8e000 */
[----:B------:R-:W-:Y:S01]  /*05b0*/  FADD R7, R23, R7 ;  /* 0x0000000717077221 */ /* 0x000fe20000000000 */
[----:B------:R-:W-:-:S02]  /*05c0*/  LOP3.LUT R21, R17, 0x800, RZ, 0xfc, !PT ;  /* 0x0000080011157812 */ /* 0x000fc400078efcff */
[C---:B------:R-:W-:Y:S01]  /*05d0*/  LOP3.LUT R23, R17.reuse, 0xc00, RZ, 0xfc, !PT ;  /* 0x00000c0011177812 */ /* 0x040fe200078efcff */
[C---:B------:R-:W-:Y:S01]  /*05e0*/  IMAD R9, R26.reuse, 0x4, R9 ;  /* 0x000000041a097824 */ /* 0x040fe200078e0209 */
[----:B------:R-:W-:Y:S02]  /*05f0*/  LOP3.LUT R13, R17, 0x400, RZ, 0xfc, !PT ;  /* 0x00000400110d7812 */ /* 0x000fe400078efcff */
[----:B------:R-:W-:Y:S01]  /*0600*/  SHF.R.U32.HI R21, RZ, 0x6, R21 ;  /* 0x00000006ff157819 */ /* 0x000fe20000011615 */
[C---:B------:R-:W-:Y:S01]  /*0610*/  IMAD R27, R26.reuse, 0x4, R27 ;  /* 0x000000041a1b7824 */ /* 0x040fe200078e021b */
[----:B------:R-:W-:Y:S01]  /*0620*/  SHF.R.U32.HI R23, RZ, 0x6, R23 ;  /* 0x00000006ff177819 */ /* 0x000fe20000011617 */
[----:B------:R-:W-:Y:S01]  /*0630*/  IMAD R26, R26, 0x4, R29 ;  /* 0x000000041a1a7824 */ /* 0x000fe200078e021d */
[----:B------:R-:W-:Y:S01]  /*0640*/  SHF.R.U32.HI R13, RZ, 0x6, R13 ;  /* 0x00000006ff0d7819 */ /* 0x000fe2000001160d */
[----:B------:R-:W-:Y:S01]  /*0650*/  STS [R9], R4 ;  /* 0x0000000409007388 */ /* 0x000fe20000000800 */
[----:B------:R-:W-:-:S02]  /*0660*/  LOP3.LUT R21, R21, 0x2c, RZ, 0xc0, !PT ;  /* 0x0000002c15157812 */ /* 0x000fc400078ec0ff */
[----:B------:R-:W-:Y:S01]  /*0670*/  LOP3.LUT R23, R23, 0x3c, RZ, 0xc0, !PT ;  /* 0x0000003c17177812 */ /* 0x000fe200078ec0ff */
[----:B------:R-:W-:Y:S01]  /*0680*/  STS [R25+0x400], R5 ;  /* 0x0004000519007388 */ /* 0x000fe20000000800 */
[----:B------:R-:W-:Y:S01]  /*0690*/  LOP3.LUT R13, R13, 0x1c, RZ, 0xc0, !PT ;  /* 0x0000001c0d0d7812 */ /* 0x000fe200078ec0ff */
[----:B------:R-:W-:Y:S02]  /*06a0*/  VIADD R21, R21, UR4 ;  /* 0x0000000415157c36 */ /* 0x000fe40008000000 */
[----:B------:R-:W-:Y:S01]  /*06b0*/  STS [R27+0x800], R10 ;  /* 0x0008000a1b007388 */ /* 0x000fe20000000800 */
[----:B------:R-:W-:-:S03]  /*06c0*/  FSEL R15, R15, RZ, P5 ;  /* 0x000000ff0f0f7208 */ /* 0x000fc60002800000 */
[----:B------:R-:W-:Y:S01]  /*06d0*/  STS [R26+0xc00], R11 ;  /* 0x000c000b1a007388 */ /* 0x000fe20000000800 */
[----:B------:R-:W-:-:S03]  /*06e0*/  VIADD R13, R13, UR4 ;  /* 0x000000040d0d7c36 */ /* 0x000fc60008000000 */
[----:B------:R0:W-:Y:S01]  /*06f0*/  STS [R9+0x100], R12 ;  /* 0x0001000c09007388 */ /* 0x0001e20000000800 */
[----:B------:R-:W-:Y:S02]  /*0700*/  FSEL R18, R18, RZ, P1 ;  /* 0x000000ff12127208 */ /* 0x000fe40000800000 */
[----:B------:R-:W-:Y:S01]  /*0710*/  FSEL R19, R19, RZ, P3 ;  /* 0x000000ff13137208 */ /* 0x000fe20001800000 */
[----:B------:R-:W-:Y:S01]  /*0720*/  STS [R25+0x500], R8 ;  /* 0x0005000819007388 */ /* 0x000fe20000000800 */
[----:B------:R-:W-:Y:S01]  /*0730*/  FSEL R20, R20, RZ, P0 ;  /* 0x000000ff14147208 */ /* 0x000fe20000000000 */
[----:B0-----:R-:W-:Y:S02]  /*0740*/  VIADD R12, R23, UR4 ;  /* 0x00000004170c7c36 */ /* 0x001fe40008000000 */
[----:B------:R-:W-:Y:S01]  /*0750*/  STS [R27+0x900], R14 ;  /* 0x0009000e1b007388 */ /* 0x000fe20000000800 */
[C---:B------:R-:W-:Y:S02]  /*0760*/  IMAD R23, R17.reuse, 0x4, R21 ;  /* 0x0000000411177824 */ /* 0x040fe400078e0215 */
[C---:B------:R-:W-:Y:S01]  /*0770*/  IMAD R21, R17.reuse, 0x4, R12 ;  /* 0x0000000411157824 */ /* 0x040fe200078e020c */
[----:B------:R-:W-:Y:S01]  /*0780*/  STS [R26+0xd00], R15 ;  /* 0x000d000f1a007388 */ /* 0x000fe20000000800 */
[----:B------:R-:W-:Y:S01]  /*0790*/  FSEL R12, R6, RZ, P6 ;  /* 0x000000ff060c7208 */ /* 0x000fe20003000000 */
[----:B------:R-:W-:Y:S01]  /*07a0*/  IMAD R29, R17, 0x4, R13 ;  /* 0x00000004111d7824 */ /* 0x000fe200078e020d */
[----:B------:R-:W-:Y:S01]  /*07b0*/  FSEL R22, R22, RZ, P2 ;  /* 0x000000ff16167208 */ /* 0x000fe20001000000 */
[----:B------:R-:W-:Y:S01]  /*07c0*/  STS [R9+0x200], R16 ;  /* 0x0002001009007388 */ /* 0x000fe20000000800 */
[----:B------:R-:W-:-:S03]  /*07d0*/  FSEL R13, R7, RZ, P4 ;  /* 0x000000ff070d7208 */ /* 0x000fc60002000000 */
[----:B------:R-:W-:Y:S04]  /*07e0*/  STS [R25+0x600], R28 ;  /* 0x0006001c19007388 */ /* 0x000fe80000000800 */
[----:B------:R-:W-:Y:S04]  /*07f0*/  STS [R27+0xa00], R18 ;  /* 0x000a00121b007388 */ /* 0x000fe80000000800 */
[----:B------:R-:W-:Y:S04]  /*0800*/  STS [R26+0xe00], R19 ;  /* 0x000e00131a007388 */ /* 0x000fe80000000800 */
[----:B------:R-:W-:Y:S04]  /*0810*/  STS [R9+0x300], R20 ;  /* 0x0003001409007388 */ /* 0x000fe80000000800 */
[----:B------:R-:W-:Y:S04]  /*0820*/  STS [R25+0x700], R12 ;  /* 0x0007000c19007388 */ /* 0x000fe80000000800 */
[----:B------:R-:W-:Y:S04]  /*0830*/  STS [R27+0xb00], R22 ;  /* 0x000b00161b007388 */ /* 0x000fe80000000800 */
[----:B------:R0:W-:Y:S01]  /*0840*/  STS [R26+0xf00], R13 ;  /* 0x000f000d1a007388 */ /* 0x0001e20000000800 */
[----:B------:R-:W-:Y:S01]  /*0850*/  BAR.SYNC.DEFER_BLOCKING 0x0 ;  /* 0x0000000000007b1d */ /* 0x000fe20000010000 */
[----:B------:R-:W-:-:S04]  /*0860*/  SHF.R.U32.HI R4, RZ, 0x8, R3 ;  /* 0x00000008ff047819 */ /* 0x000fc80000011603 */
[----:B------:R-:W-:-:S03]  /*0870*/  SGXT.U32 R4, R4, 0x2 ;  /* 0x000000020404781a */ /* 0x000fc60000000000 */
[----:B0-----:R-:W0:Y:S01]  /*0880*/  LDC.64 R26, c[0x0][0x220] ;  /* 0x00008800ff1a7b82 */ /* 0x001e220000000a00 */
[----:B------:R-:W-:Y:S02]  /*0890*/  LEA R10, R4, UR4, 0x2 ;  /* 0x00000004040a7c11 */ /* 0x000fe4000f8e10ff */
[----:B------:R-:W-:-:S03]  /*08a0*/  LOP3.LUT R4, R4, 0x3fc, R3, 0xf8, !PT ;  /* 0x000003fc04047812 */ /* 0x000fc600078ef803 */
[----:B------:R-:W-:Y:S01]  /*08b0*/  IMAD R17, R17, 0x4, R10 ;  /* 0x0000000411117824 */ /* 0x000fe200078e020a */
[----:B------:R-:W-:-:S06]  /*08c0*/  LEA R4, R4, UR4, 0x2 ;  /* 0x0000000404047c11 */ /* 0x000fcc000f8e10ff */
[----:B------:R-:W-:Y:S04]  /*08d0*/  LDS R4, [R4] ;  /* 0x0000000004047984 */ /* 0x000fe80000000800 */
[----:B------:R-:W-:Y:S04]  /*08e0*/  LDS R5, [R17+0x4] ;  /* 0x0000040011057984 */ /* 0x000fe80000000800 */
[----:B------:R-:W-:Y:S04]  /*08f0*/  LDS R6, [R17+0x8] ;  /* 0x0000080011067984 */ /* 0x000fe80000000800 */
[----:B------:R-:W1:Y:S04]  /*0900*/  LDS R7, [R17+0xc] ;  /* 0x00000c0011077984 */ /* 0x000e680000000800 */
[----:B------:R-:W-:Y:S04]  /*0910*/  LDS R8, [R29+0x1000] ;  /* 0x001000001d087984 */ /* 0x000fe80000000800 */
[----:B------:R-:W-:Y:S04]  /*0920*/  LDS R9, [R29+0x1004] ;  /* 0x001004001d097984 */ /* 0x000fe80000000800 */
[----:B------:R-:W-:Y:S04]  /*0930*/  LDS R10, [R29+0x1008] ;  /* 0x001008001d0a7984 */ /* 0x000fe80000000800 */
[----:B------:R-:W2:Y:S04]  /*0940*/  LDS R11, [R29+0x100c] ;  /* 0x00100c001d0b7984 */ /* 0x000ea80000000800 */
[----:B------:R-:W-:Y:S04]  /*0950*/  LDS R12, [R23+0x2000] ;  /* 0x00200000170c7984 */ /* 0x000fe80000000800 */
[----:B------:R-:W-:Y:S04]  /*0960*/  LDS R13, [R23+0x2004] ;  /* 0x00200400170d7984 */ /* 0x000fe80000000800 */
[----:B------:R-:W-:Y:S04]  /*0970*/  LDS R14, [R23+0x2008] ;  /* 0x00200800170e7984 */ /* 0x000fe80000000800 */
[----:B------:R3:W4:Y:S04]  /*0980*/  LDS R15, [R23+0x200c] ;  /* 0x00200c00170f7984 */ /* 0x0007280000000800 */
[----:B------:R-:W-:Y:S04]  /*0990*/  LDS R16, [R21+0x3000] ;  /* 0x0030000015107984 */ /* 0x000fe80000000800 */
[----:B------:R-:W-:Y:S04]  /*09a0*/  LDS R17, [R21+0x3004] ;  /* 0x0030040015117984 */ /* 0x000fe80000000800 */
[----:B------:R-:W-:Y:S04]  /*09b0*/  LDS R18, [R21+0x3008] ;  /* 0x0030080015127984 */ /* 0x000fe80000000800 */
[----:B------:R5:W4:Y:S01]  /*09c0*/  LDS R19, [R21+0x300c] ;  /* 0x00300c0015137984 */ /* 0x000b220000000800 */
[----:B------:R-:W-:-:S02]  /*09d0*/  SHF.R.U32.HI R25, RZ, 0x6, R2 ;  /* 0x00000006ff197819 */ /* 0x000fc40000011602 */
[----:B------:R-:W-:Y:S02]  /*09e0*/  LOP3.LUT R3, R3, 0xfc, RZ, 0xc0, !PT ;  /* 0x000000fc03037812 */ /* 0x000fe400078ec0ff */
[----:B------:R-:W-:Y:S02]  /*09f0*/  SGXT.U32 R25, R25, 0x2 ;  /* 0x000000021919781a */ /* 0x000fe40000000000 */
[----:B------:R-:W-:Y:S02]  /*0a00*/  PRMT R0, R3, 0x6540, R0 ;  /* 0x0000654003007816 */ /* 0x000fe40000000000 */
[----:B------:R-:W-:-:S05]  /*0a10*/  LOP3.LUT R25, R24, R25, RZ, 0xfc, !PT ;  /* 0x0000001918197212 */ /* 0x000fca00078efcff */
[----:B------:R-:W-:-:S04]  /*0a20*/  IMAD R25, R25, 0x1000, R0 ;  /* 0x0000100019197824 */ /* 0x000fc800078e0200 */
[C---:B---3--:R-:W-:Y:S02]  /*0a30*/  VIADD R23, R25.reuse, 0x4000 ;  /* 0x0000400019177836 */ /* 0x048fe40000000000 */
[C---:B------:R-:W-:Y:S02]  /*0a40*/  VIADD R29, R25.reuse, 0x8000 ;  /* 0x00008000191d7836 */ /* 0x040fe40000000000 */
[C---:B------:R-:W-:Y:S02]  /*0a50*/  VIADD R0, R25.reuse, 0xc000 ;  /* 0x0000c00019007836 */ /* 0x040fe40000000000 */
[----:B0-----:R-:W-:-:S04]  /*0a60*/  IMAD.WIDE R2, R25, 0x4, R26 ;  /* 0x0000000419027825 */ /* 0x001fc800078e021a */
[--C-:B-----5:R-:W-:Y:S01]  /*0a70*/  IMAD.WIDE R20, R23, 0x4, R26.reuse ;  /* 0x0000000417147825 */ /* 0x120fe200078e021a */
[----:B-1----:R-:W-:Y:S03]  /*0a80*/  STG.E.128 desc[UR6][R2.64], R4 ;  /* 0x0000000402007986 */ /* 0x002fe6000c101d06 */
[--C-:B------:R-:W-:Y:S01]  /*0a90*/  IMAD.WIDE R22, R29, 0x4, R26.reuse ;  /* 0x000000041d167825 */ /* 0x100fe200078e021a */
[----:B--2---:R-:W-:Y:S03]  /*0aa0*/  STG.E.128 desc[UR6][R20.64], R8 ;  /* 0x0000000814007986 */ /* 0x004fe6000c101d06 */
[----:B------:R-:W-:Y:S01]  /*0ab0*/  IMAD.WIDE R26, R0, 0x4, R26 ;  /* 0x00000004001a7825 */ /* 0x000fe200078e021a */
[----:B----4-:R-:W-:Y:S04]  /*0ac0*/  STG.E.128 desc[UR6][R22.64], R12 ;  /* 0x0000000c16007986 */ /* 0x010fe8000c101d06 */
[----:B------:R-:W-:Y:S01]  /*0ad0*/  STG.E.128 desc[UR6][R26.64], R16 ;  /* 0x000000101a007986 */ /* 0x000fe2000c101d06 */
[----:B------:R-:W-:Y:S05]  /*0ae0*/  EXIT ;  /* 0x000000000000794d */ /* 0x000fea0003800000 */
.L_x_0:
[----:B------:R-:W-:-:S00]  /*0af0*/  BRA `(.L_x_0) ;  /* 0xfffffffc00fc7947 */ /* 0x000fc0000383ffff */
[----:B------:R-:W-:-:S00]  /*0b00*/  NOP ;  /* 0x0000000000007918 */ /* 0x000fc00000000000 */
[----:B------:R-:W-:-:S00]  /*0b10*/  NOP ;  /* 0x0000000000007918 */ /* 0x000fc00000000000 */
[----:B------:R-:W-:-:S00]  /*0b20*/  NOP ;  /* 0x0000000000007918 */ /* 0x000fc00000000000 */
[----:B------:R-:W-:-:S00]  /*0b30*/  NOP ;  /* 0x0000000000007918 */ /* 0x000fc00000000000 */
[----:B------:R-:W-:-:S00]  /*0b40*/  NOP ;  /* 0x0000000000007918 */ /* 0x000fc00000000000 */
[----:B------:R-:W-:-:S00]  /*0b50*/  NOP ;  /* 0x0000000000007918 */ /* 0x000fc00000000000 */
[----:B------:R-:W-:-:S00]  /*0b60*/  NOP ;  /* 0x0000000000007918 */ /* 0x000fc00000000000 */
[----:B------:R-:W-:-:S00]  /*0b70*/  NOP ;  /* 0x0000000000007918 */ /* 0x000fc00000000000 */
.L_x_1:


//--------------------- .nv.shared.triton_poi_fused_convolution_div_max_pool2d_with_indices_relu_sub_44 --------------------------
	.section	.nv.shared.triton_poi_fused_convolution_div_max_pool2d_with_indices_relu_sub_44,"aw",@nobits
	.sectionflags	@""
	.align	16
	.zero		1024


//--------------------- .nv.constant0.triton_poi_fused_convolution_div_max_pool2d_with_indices_relu_sub_44 --------------------------
	.section	.nv.constant0.triton_poi_fused_convolution_div_max_pool2d_with_indices_relu_sub_44,"a",@progbits
	.sectionflags	@""
	.align	4
.nv.constant0.triton_poi_fused_convolution_div_max_pool2d_with_indices_relu_sub_44:
	.zero		560
